//
// Generated by NVIDIA NVVM Compiler
//
// Compiler Build ID: CL-36424714
// Cuda compilation tools, release 13.0, V13.0.88
// Based on NVVM 20.0.0
//

.version 9.0
.target sm_100
.address_size 64

	// .globl	test

.visible .entry test(
	.param .u64 .ptr .align 1 test_param_0
)
{
	.reg .pred 	%p<5>;
	.reg .b32 	%r<24>;
	.reg .b32 	%f<3>;
	.reg .b64 	%rd<13>;

	ld.param.u64 	%rd5, [test_param_0];
	cvta.to.global.u64 	%rd6, %rd5;
	// begin inline asm
	mov.u32 %r3, %envreg2;
	// end inline asm
	cvt.u64.u32 	%rd7, %r3;
	// begin inline asm
	mov.u32 %r4, %envreg1;
	// end inline asm
	cvt.u64.u32 	%rd8, %r4;
	shl.b64 	%rd9, %rd8, 32;
	or.b64  	%rd1, %rd9, %rd7;
	barrier.sync 	0;
	mov.u32 	%r1, %tid.x;
	mul.wide.u32 	%rd10, %r1, 4;
	add.s64 	%rd2, %rd6, %rd10;
	ld.global.f32 	%f1, [%rd2];
	setp.ne.s64 	%p1, %rd1, 0;
	@%p1 bra 	$L__BB0_2;
	// begin inline asm
	trap;
	// end inline asm
$L__BB0_2:
	barrier.sync 	0;
	mov.u32 	%r5, %tid.y;
	add.s32 	%r6, %r1, %r5;
	mov.u32 	%r7, %tid.z;
	or.b32  	%r8, %r6, %r7;
	setp.ne.s32 	%p2, %r8, 0;
	@%p2 bra 	$L__BB0_5;
	add.s64 	%rd11, %rd1, 4;
	mov.u32 	%r11, %nctaid.x;
	mov.u32 	%r12, %nctaid.y;
	mul.lo.s32 	%r13, %r11, %r12;
	mov.u32 	%r14, %nctaid.z;
	mul.lo.s32 	%r15, %r13, %r14;
	mov.u32 	%r16, %ctaid.x;
	mov.u32 	%r17, %ctaid.y;
	add.s32 	%r18, %r16, %r17;
	mov.u32 	%r19, %ctaid.z;
	neg.s32 	%r20, %r19;
	setp.eq.s32 	%p3, %r18, %r20;
	sub.s32 	%r21, -2147483647, %r15;
	selp.b32 	%r10, %r21, 1, %p3;
	// begin inline asm
	atom.add.release.gpu.u32 %r9,[%rd11],%r10;
	// end inline asm
$L__BB0_4:
	// begin inline asm
	ld.acquire.gpu.u32 %r22,[%rd11];
	// end inline asm
	xor.b32  	%r23, %r22, %r9;
	setp.gt.s32 	%p4, %r23, -1;
	@%p4 bra 	$L__BB0_4;
$L__BB0_5:
	barrier.sync 	0;
	add.f32 	%f2, %f1, 0f3F800000;
	st.global.f32 	[%rd2+2048], %f2;
	ret;

}


// ===== COMPILED SASS (sm_100) =====

	.target	sm_100

	.elftype	@"ET_EXEC"


//--------------------- .note.nv.tkinfo           --------------------------
	.section	.note.nv.tkinfo,"",@"SHT_NOTE"
	.sectionflags	@"SHF_NOTE_NV_TKINFO"
	.tkinfo
        /*0018*/ 	.word	0x00000002
        /*0030*/ 	.string	""
        /*0030*/ 	.string	"ptxas"
        /*0030*/ 	.string	"Cuda compilation tools, release 13.0, V13.0.88"
        /*0030*/ 	.string	"Build cuda_13.0.r13.0/compiler.36424714_0"
        /*0030*/ 	.string	"-arch sm_100 -m 64 "



//--------------------- .note.nv.cuinfo           --------------------------
	.section	.note.nv.cuinfo,"",@"SHT_NOTE"
	.sectionflags	@"SHF_NOTE_NV_CUINFO"
        /*0018*/ 	.short	0x0002
        /*001a*/ 	.short	0x0064
        /*001c*/ 	.short	0x0082
	.zero		2


//--------------------- .nv.info                  --------------------------
	.section	.nv.info,"",@"SHT_CUDA_INFO"
	.align	4


	//----- nvinfo : EIATTR_REGCOUNT
	.align		4
        /*0000*/ 	.byte	0x04, 0x2f
        /*0002*/ 	.short	(.L_1 - .L_0)
	.align		4
.L_0:
        /*0004*/ 	.word	index@(test)
        /*0008*/ 	.word	0x0000000e


	//----- nvinfo : EIATTR_FRAME_SIZE
	.align		4
.L_1:
        /*000c*/ 	.byte	0x04, 0x11
        /*000e*/ 	.short	(.L_3 - .L_2)
	.align		4
.L_2:
        /*0010*/ 	.word	index@(test)
        /*0014*/ 	.word	0x00000000


	//----- nvinfo : EIATTR_MIN_STACK_SIZE
	.align		4
.L_3:
        /*0018*/ 	.byte	0x04, 0x12
        /*001a*/ 	.short	(.L_5 - .L_4)
	.align		4
.L_4:
        /*001c*/ 	.word	index@(test)
        /*0020*/ 	.word	0x00000000
.L_5:


//--------------------- .nv.compat                --------------------------
	.section	.nv.compat,"",@"SHT_CUDA_COMPAT_INFO"
	.align	4
        /*0000*/ 	.byte	0x02, 0x09, 0x00, 0x00, 0x02, 0x02, 0x01, 0x00, 0x02, 0x05, 0x05, 0x00, 0x03, 0x07, 0x01, 0x01
        /*0010*/ 	.byte	0x02, 0x03, 0x00, 0x00, 0x02, 0x06, 0x01, 0x00, 0x04, 0x0b, 0x08, 0x00, 0x09, 0x00, 0x00, 0x00
        /*0020*/ 	.byte	0x00, 0x00, 0x00, 0x00


//--------------------- .nv.info.test             --------------------------
	.section	.nv.info.test,"",@"SHT_CUDA_INFO"
	.sectionflags	@""
	.align	4


	//----- nvinfo : EIATTR_CUDA_API_VERSION
	.align		4
        /*0000*/ 	.byte	0x04, 0x37
        /*0002*/ 	.short	(.L_7 - .L_6)
.L_6:
        /*0004*/ 	.word	0x00000082


	//----- nvinfo : EIATTR_KPARAM_INFO
	.align		4
.L_7:
        /*0008*/ 	.byte	0x04, 0x17
        /*000a*/ 	.short	(.L_9 - .L_8)
.L_8:
        /*000c*/ 	.word	0x00000000
        /*0010*/ 	.short	0x0000
        /*0012*/ 	.short	0x0000
        /*0014*/ 	.byte	0x00, 0xf5, 0x21, 0x00


	//----- nvinfo : EIATTR_SPARSE_MMA_MASK
	.align		4
.L_9:
        /*0018*/ 	.byte	0x03, 0x50
        /*001a*/ 	.short	0x0000


	//----- nvinfo : EIATTR_MAXREG_COUNT
	.align		4
        /*001c*/ 	.byte	0x03, 0x1b
        /*001e*/ 	.short	0x00ff


	//----- nvinfo : EIATTR_NUM_BARRIERS
	.align		4
        /*0020*/ 	.byte	0x02, 0x4c
        /*0022*/ 	.byte	0x01
	.zero		1


	//----- nvinfo : EIATTR_MERCURY_ISA_VERSION
	.align		4
        /*0024*/ 	.byte	0x03, 0x5f
        /*0026*/ 	.short	0x0101


	//----- nvinfo : EIATTR_INT_WARP_WIDE_INSTR_OFFSETS
	.align		4
        /*0028*/ 	.byte	0x04, 0x31
        /*002a*/ 	.short	(.L_11 - .L_10)


	//   ....[0]....
.L_10:
        /*002c*/ 	.word	0x00000250


	//   ....[1]....
        /*0030*/ 	.word	0x000003b0


	//----- nvinfo : EIATTR_COOP_GROUP_MASK_REGIDS
	.align		4
.L_11:
        /*0034*/ 	.byte	0x04, 0x29
        /*0036*/ 	.short	(.L_13 - .L_12)


	//   ....[0]....
.L_12:
        /*0038*/ 	.word	0xffffffff


	//   ....[1]....
        /*003c*/ 	.word	0xffffffff


	//   ....[2]....
        /*0040*/ 	.word	0xffffffff


	//----- nvinfo : EIATTR_COOP_GROUP_INSTR_OFFSETS
	.align		4
.L_13:
        /*0044*/ 	.byte	0x04, 0x28
        /*0046*/ 	.short	(.L_15 - .L_14)


	//   ....[0]....
.L_14:
        /*0048*/ 	.word	0x00000050


	//   ....[1]....
        /*004c*/ 	.word	0x000001a0


	//   ....[2]....
        /*0050*/ 	.word	0x00000440


	//----- nvinfo : EIATTR_VRC_CTA_INIT_COUNT
	.align		4
.L_15:
        /*0054*/ 	.byte	0x02, 0x4a
	.zero		1
	.zero		1


	//----- nvinfo : EIATTR_EXIT_INSTR_OFFSETS
	.align		4
        /*0058*/ 	.byte	0x04, 0x1c
        /*005a*/ 	.short	(.L_17 - .L_16)


	//   ....[0]....
.L_16:
        /*005c*/ 	.word	0x00000460


	//----- nvinfo : EIATTR_CRS_STACK_SIZE
	.align		4
.L_17:
        /*0060*/ 	.byte	0x04, 0x1e
        /*0062*/ 	.short	(.L_19 - .L_18)
.L_18:
        /*0064*/ 	.word	0x00000000


	//----- nvinfo : EIATTR_CBANK_PARAM_SIZE
	.align		4
.L_19:
        /*0068*/ 	.byte	0x03, 0x19
        /*006a*/ 	.short	0x0008


	//----- nvinfo : EIATTR_PARAM_CBANK
	.align		4
        /*006c*/ 	.byte	0x04, 0x0a
        /*006e*/ 	.short	(.L_21 - .L_20)
	.align		4
.L_20:
        /*0070*/ 	.word	index@(.nv.constant0.test)
        /*0074*/ 	.short	0x0380
        /*0076*/ 	.short	0x0008


	//----- nvinfo : EIATTR_SW_WAR
	.align		4
.L_21:
        /*0078*/ 	.byte	0x04, 0x36
        /*007a*/ 	.short	(.L_23 - .L_22)
.L_22:
        /*007c*/ 	.word	0x00000008
.L_23:


//--------------------- .nv.callgraph             --------------------------
	.section	.nv.callgraph,"",@"SHT_CUDA_CALLGRAPH"
	.align	4
	.sectionentsize	8
	.align		4
        /*0000*/ 	.word	0x00000000
	.align		4
        /*0004*/ 	.word	0xffffffff
	.align		4
        /*0008*/ 	.word	0x00000000
	.align		4
        /*000c*/ 	.word	0xfffffffe
	.align		4
        /*0010*/ 	.word	0x00000000
	.align		4
        /*0014*/ 	.word	0xfffffffd
	.align		4
        /*0018*/ 	.word	0x00000000
	.align		4
        /*001c*/ 	.word	0xfffffffc


//--------------------- .text.test                --------------------------
	.section	.text.test,"ax",@progbits
	.align	128
        .global         test
        .type           test,@function
        .size           test,(.L_x_4 - test)
        .other          test,@"STO_CUDA_ENTRY STV_DEFAULT"
test:
.text.test:
[----:B------:R-:W-:Y:S01]  /*0000*/  LDC R1, c[0x0][0x37c] ;  /* 0x0000df00ff017b82 */ /* 0x000fe20000000800 */
[----:B------:R-:W0:Y:S07]  /*0010*/  S2R R5, SR_TID.X ;  /* 0x0000000000057919 */ /* 0x000e2e0000002100 */
[----:B------:R-:W0:Y:S01]  /*0020*/  LDC.64 R2, c[0x0][0x380] ;  /* 0x0000e000ff027b82 */ /* 0x000e220000000a00 */
[----:B------:R-:W1:Y:S01]  /*0030*/  LDCU.64 UR12, c[0x0][0x358] ;  /* 0x00006b00ff0c77ac */ /* 0x000e620008000a00 */
[----:B0-----:R-:W-:-:S06]  /*0040*/  IMAD.WIDE.U32 R2, R5, 0x4, R2 ;  /* 0x0000000405027825 */ /* 0x001fcc00078e0002 */
[----:B------:R-:W-:Y:S06]  /*0050*/  BAR.SYNC.DEFER_BLOCKING 0x0 ;  /* 0x0000000000007b1d */ /* 0x000fec0000010000 */
[----:B-1----:R0:W5:Y:S01]  /*0060*/  LDG.E R0, desc[UR12][R2.64] ;  /* 0x0000000c02007981 */ /* 0x002162000c1e1900 */
[----:B------:R-:W-:-:S06]  /*0070*/  RPCMOV.32 Rpc.LO, R2 ;  /* 0x0000000200007352 */ /* 0x000fcc0000000000 */
[----:B0-----:R-:W-:-:S05]  /*0080*/  CS2R.32 R2, SR_CgaSize ;  /* 0x0000000000027805 */ /* 0x001fca0000008a00 */
[----:B------:R-:W-:-:S05]  /*0090*/  IMAD R2, R2, -0xa0, RZ ;  /* 0xffffff6002027824 */ /* 0x000fca00078e02ff */
[----:B------:R-:W-:Y:S02]  /*00a0*/  R2UR UR11, R2 ;  /* 0x00000000020b72ca */ /* 0x000fe400000e0000 */
[----:B------:R-:W-:-:S12]  /*00b0*/  RPCMOV.32 R2, Rpc.LO ;  /* 0x0000000000027353 */ /* 0x000fd80000000000 */
[----:B------:R-:W0:Y:S01]  /*00c0*/  LDCU UR11, c[0x0][UR11+0x258] ;  /* 0x00004b000b0b77ac */ /* 0x000e220008000800 */
[----:B------:R-:W-:-:S06]  /*00d0*/  RPCMOV.32 Rpc.LO, R3 ;  /* 0x0000000300007352 */ /* 0x000fcc0000000000 */
[----:B------:R-:W-:-:S05]  /*00e0*/  CS2R.32 R3, SR_CgaSize ;  /* 0x0000000000037805 */ /* 0x000fca0000008a00 */
[----:B------:R-:W-:-:S05]  /*00f0*/  IMAD R3, R3, -0xa0, RZ ;  /* 0xffffff6003037824 */ /* 0x000fca00078e02ff */
[----:B------:R-:W-:Y:S02]  /*0100*/  R2UR UR14, R3 ;  /* 0x00000000030e72ca */ /* 0x000fe400000e0000 */
[----:B------:R-:W-:-:S12]  /*0110*/  RPCMOV.32 R3, Rpc.LO ;  /* 0x0000000000037353 */ /* 0x000fd80000000000 */
[----:B------:R-:W1:Y:S01]  /*0120*/  LDCU UR14, c[0x0][UR14+0x254] ;  /* 0x00004a800e0e77ac */ /* 0x000e620008000800 */
[----:B0-----:R-:W-:-:S04]  /*0130*/  UISETP.NE.U32.AND UP0, UPT, UR11, URZ, UPT ;  /* 0x000000ff0b00728c */ /* 0x001fc8000bf05070 */
[----:B-1----:R-:W-:-:S09]  /*0140*/  UISETP.NE.AND.EX UP0, UPT, UR14, URZ, UPT, UP0 ;  /* 0x000000ff0e00728c */ /* 0x002fd2000bf05300 */
[----:B------:R-:W-:Y:S05]  /*0150*/  BRA.U UP0, `(.L_x_0) ;  /* 0x0000000100047547 */ /* 0x000fea000b800000 */
[----:B------:R-:W-:Y:S05]  /*0160*/  BPT.TRAP 0x1 ;  /* 0x000000040000795c */ /* 0x000fea0000300000 */
.L_x_0:
[----:B------:R-:W0:Y:S01]  /*0170*/  S2R R4, SR_TID.Y ;  /* 0x0000000000047919 */ /* 0x000e220000002200 */
[----:B-----5:R-:W-:Y:S01]  /*0180*/  FADD R9, R0, 1 ;  /* 0x3f80000000097421 */ /* 0x020fe20000000000 */
[----:B------:R-:W1:Y:S01]  /*0190*/  S2R R7, SR_TID.Z ;  /* 0x0000000000077919 */ /* 0x000e620000002300 */
[----:B------:R-:W-:Y:S01]  /*01a0*/  BAR.SYNC.DEFER_BLOCKING 0x0 ;  /* 0x0000000000007b1d */ /* 0x000fe20000010000 */
[----:B0-----:R-:W-:-:S05]  /*01b0*/  IMAD.IADD R4, R5, 0x1, R4 ;  /* 0x0000000105047824 */ /* 0x001fca00078e0204 */
[----:B-1----:R-:W-:-:S13]  /*01c0*/  LOP3.LUT P0, RZ, R4, R7, RZ, 0xfc, !PT ;  /* 0x0000000704ff7212 */ /* 0x002fda000780fcff */
[----:B------:R-:W-:Y:S05]  /*01d0*/  @P0 BRA `(.L_x_1) ;  /* 0x0000000000940947 */ /* 0x000fea0003800000 */
[----:B------:R-:W0:Y:S01]  /*01e0*/  LDCU UR4, c[0x0][0x370] ;  /* 0x00006e00ff0477ac */ /* 0x000e220008000800 */
[----:B------:R-:W-:Y:S01]  /*01f0*/  S2UR UR7, SR_CTAID.X ;  /* 0x00000000000779c3 */ /* 0x000fe20000002500 */
[----:B------:R-:W1:Y:S01]  /*0200*/  S2R R5, SR_LANEID ;  /* 0x0000000000057919 */ /* 0x000e620000000000 */
[----:B------:R-:W-:Y:S01]  /*0210*/  MOV R4, UR11 ;  /* 0x0000000b00047c02 */ /* 0x000fe20008000f00 */
[----:B------:R-:W2:Y:S01]  /*0220*/  LDCU UR5, c[0x0][0x374] ;  /* 0x00006e80ff0577ac */ /* 0x000ea20008000800 */
[----:B------:R-:W3:Y:S04]  /*0230*/  LDCU UR6, c[0x0][0x378] ;  /* 0x00006f00ff0677ac */ /* 0x000ee80008000800 */
[----:B------:R-:W4:Y:S01]  /*0240*/  S2UR UR8, SR_CTAID.Y ;  /* 0x00000000000879c3 */ /* 0x000f220000002600 */
[----:B------:R-:W-:-:S02]  /*0250*/  VOTEU.ANY UR15, UPT, PT ;  /* 0x00000000000f7886 */ /* 0x000fc400038e0100 */
[----:B------:R-:W1:Y:S05]  /*0260*/  FLO.U32 R6, UR15 ;  /* 0x0000000f00067d00 */ /* 0x000e6a00080e0000 */
[----:B------:R-:W5:Y:S01]  /*0270*/  S2UR UR9, SR_CTAID.Z ;  /* 0x00000000000979c3 */ /* 0x000f620000002700 */
[----:B0-----:R-:W-:Y:S02]  /*0280*/  UIADD3 UR10, UPT, UPT, URZ, -UR4, URZ ;  /* 0x80000004ff0a7290 */ /* 0x001fe4000fffe0ff */
[----:B------:R-:W0:Y:S01]  /*0290*/  POPC R0, UR15 ;  /* 0x0000000f00007d09 */ /* 0x000e220008000000 */
[----:B----4-:R-:W-:Y:S01]  /*02a0*/  UIADD3 UR4, UPT, UPT, UR7, UR8, URZ ;  /* 0x0000000807047290 */ /* 0x010fe2000fffe0ff */
[----:B-1----:R-:W-:Y:S01]  /*02b0*/  ISETP.EQ.U32.AND P0, PT, R6, R5, PT ;  /* 0x000000050600720c */ /* 0x002fe20003f02070 */
[----:B------:R-:W-:-:S02]  /*02c0*/  IMAD.U32 R5, RZ, RZ, UR14 ;  /* 0x0000000eff057e24 */ /* 0x000fc4000f8e00ff */
[----:B------:R-:W-:Y:S02]  /*02d0*/  UMOV UR7, UR10 ;  /* 0x0000000a00077c82 */ /* 0x000fe40008000000 */
[----:B--2---:R-:W-:Y:S02]  /*02e0*/  UIMAD UR5, UR7, UR5, URZ ;  /* 0x00000005070572a4 */ /* 0x004fe4000f8e02ff */
[----:B-----5:R-:W-:-:S04]  /*02f0*/  UIADD3 UR9, UPT, UPT, -UR9, URZ, URZ ;  /* 0x000000ff09097290 */ /* 0x020fc8000fffe1ff */
[----:B------:R-:W-:Y:S02]  /*0300*/  UISETP.NE.AND UP0, UPT, UR4, UR9, UPT ;  /* 0x000000090400728c */ /* 0x000fe4000bf05270 */
[----:B---3--:R-:W-:-:S04]  /*0310*/  UIMAD UR4, UR6, UR5, -0x7fffffff ;  /* 0x80000001060474a4 */ /* 0x008fc8000f8e0205 */
[----:B------:R-:W-:-:S06]  /*0320*/  USEL UR4, UR4, 0x1, !UP0 ;  /* 0x0000000104047887 */ /* 0x000fcc000c000000 */
[----:B0-----:R-:W-:Y:S01]  /*0330*/  IMAD R7, R0, UR4, RZ ;  /* 0x0000000400077c24 */ /* 0x001fe2000f8e02ff */
[----:B------:R-:W-:Y:S06]  /*0340*/  @P0 MEMBAR.ALL.GPU ;  /* 0x0000000000000992 */ /* 0x000fec000000a000 */
[----:B------:R-:W-:-:S00]  /*0350*/  @P0 ERRBAR ;  /* 0x00000000000009ab */ /* 0x000fc00000000000 */
[----:B------:R-:W-:Y:S06]  /*0360*/  @P0 CGAERRBAR ;  /* 0x00000000000005ab */ /* 0x000fec0000000000 */
[----:B------:R-:W2:Y:S01]  /*0370*/  @P0 ATOM.E.ADD.STRONG.GPU PT, R7, desc[UR12][R4.64+0x4], R7 ;  /* 0x800004070407098a */ /* 0x000ea200081ef10c */
[----:B------:R-:W0:Y:S02]  /*0380*/  S2R R8, SR_LTMASK ;  /* 0x0000000000087919 */ /* 0x000e240000003900 */
[----:B0-----:R-:W-:-:S04]  /*0390*/  LOP3.LUT R8, R8, UR15, RZ, 0xc0, !PT ;  /* 0x0000000f08087c12 */ /* 0x001fc8000f8ec0ff */
[----:B------:R-:W0:Y:S01]  /*03a0*/  POPC R11, R8 ;  /* 0x00000008000b7309 */ /* 0x000e220000000000 */
[----:B--2---:R-:W0:Y:S02]  /*03b0*/  SHFL.IDX PT, R0, R7, R6, 0x1f ;  /* 0x00001f0607007589 */ /* 0x004e2400000e0000 */
[----:B0-----:R-:W-:-:S07]  /*03c0*/  IMAD R0, R11, UR4, R0 ;  /* 0x000000040b007c24 */ /* 0x001fce000f8e0200 */
.L_x_2:
[----:B------:R-:W2:Y:S04]  /*03d0*/  LD.E.STRONG.GPU R7, desc[UR12][R4.64+0x4] ;  /* 0x0000040c04077980 */ /* 0x000ea8000c10f900 */
[----:B--2---:R-:W-:Y:S01]  /*03e0*/  CCTL.IVALL ;  /* 0x00000000ff00798f */ /* 0x004fe20002000000 */
[----:B------:R-:W-:Y:S05]  /*03f0*/  YIELD ;  /* 0x0000000000007946 */ /* 0x000fea0003800000 */
[----:B------:R-:W-:-:S04]  /*0400*/  LOP3.LUT R7, R7, R0, RZ, 0x3c, !PT ;  /* 0x0000000007077212 */ /* 0x000fc800078e3cff */
[----:B------:R-:W-:-:S13]  /*0410*/  ISETP.GT.AND P0, PT, R7, -0x1, PT ;  /* 0xffffffff0700780c */ /* 0x000fda0003f04270 */
[----:B------:R-:W-:Y:S05]  /*0420*/  @P0 BRA `(.L_x_2) ;  /* 0xfffffffc00e80947 */ /* 0x000fea000383ffff */
.L_x_1:
[----:B------:R-:W-:Y:S05]  /*0430*/  WARPSYNC.ALL ;  /* 0x0000000000007948 */ /* 0x000fea0003800000 */
[----:B------:R-:W-:Y:S06]  /*0440*/  BAR.SYNC.DEFER_BLOCKING 0x0 ;  /* 0x0000000000007b1d */ /* 0x000fec0000010000 */
[----:B------:R-:W-:Y:S01]  /*0450*/  STG.E desc[UR12][R2.64+0x800], R9 ;  /* 0x0008000902007986 */ /* 0x000fe2000c10190c */
[----:B------:R-:W-:Y:S05]  /*0460*/  EXIT ;  /* 0x000000000000794d */ /* 0x000fea0003800000 */
.L_x_3:
[----:B------:R-:W-:-:S00]  /*0470*/  BRA `(.L_x_3) ;  /* 0xfffffffc00fc7947 */ /* 0x000fc0000383ffff */
[----:B------:R-:W-:-:S00]  /*0480*/  NOP ;  /* 0x0000000000007918 */ /* 0x000fc00000000000 */
[----:B------:R-:W-:-:S00]  /*0490*/  NOP ;  /* 0x0000000000007918 */ /* 0x000fc00000000000 */
[----:B------:R-:W-:-:S00]  /*04a0*/  NOP ;  /* 0x0000000000007918 */ /* 0x000fc00000000000 */
[----:B------:R-:W-:-:S00]  /*04b0*/  NOP ;  /* 0x0000000000007918 */ /* 0x000fc00000000000 */
[----:B------:R-:W-:-:S00]  /*04c0*/  NOP ;  /* 0x0000000000007918 */ /* 0x000fc00000000000 */
[----:B------:R-:W-:-:S00]  /*04d0*/  NOP ;  /* 0x0000000000007918 */ /* 0x000fc00000000000 */
[----:B------:R-:W-:-:S00]  /*04e0*/  NOP ;  /* 0x0000000000007918 */ /* 0x000fc00000000000 */
[----:B------:R-:W-:-:S00]  /*04f0*/  NOP ;  /* 0x0000000000007918 */ /* 0x000fc00000000000 */
.L_x_4:


//--------------------- .nv.shared.reserved.0     --------------------------
	.section	.nv.shared.reserved.0,"aw",@nobits
	.weak		__nv_reservedSMEM_offset_0_alias
	.size		__nv_reservedSMEM_offset_0_alias, 0, 64
	.other		__nv_reservedSMEM_offset_0_alias,@"STO_CUDA_RESERVED_SHARED STV_DEFAULT"
__nv_reservedSMEM_offset_0_alias:
	.zero		0
	.zero		64


//--------------------- .nv.constant0.test        --------------------------
	.section	.nv.constant0.test,"a",@progbits
	.sectionflags	@""
	.align	4
.nv.constant0.test:
	.zero		904


//--------------------- SYMBOLS --------------------------

	.type		.nv.reservedSmem.offset0,@object
	.size		.nv.reservedSmem.offset0,0x4
